//
// Generated by NVIDIA NVVM Compiler
//
// Compiler Build ID: CL-36424714
// Cuda compilation tools, release 13.0, V13.0.88
// Based on NVVM 20.0.0
//

.version 9.0
.target sm_100
.address_size 64

	// .globl	_Z10reverse_1dPiS_
// _ZZ10reverse_1dPiS_E4temp has been demoted

.visible .entry _Z10reverse_1dPiS_(
	.param .u64 .ptr .align 1 _Z10reverse_1dPiS__param_0,
	.param .u64 .ptr .align 1 _Z10reverse_1dPiS__param_1
)
{
	.reg .b32 	%r<16>;
	.reg .b64 	%rd<9>;
	// demoted variable
	.shared .align 4 .b8 _ZZ10reverse_1dPiS_E4temp[1024];
	ld.param.u64 	%rd1, [_Z10reverse_1dPiS__param_0];
	ld.param.u64 	%rd2, [_Z10reverse_1dPiS__param_1];
	cvta.to.global.u64 	%rd3, %rd2;
	cvta.to.global.u64 	%rd4, %rd1;
	mov.u32 	%r1, %tid.x;
	mov.u32 	%r2, %ctaid.x;
	mov.u32 	%r3, %ntid.x;
	mad.lo.s32 	%r4, %r2, %r3, %r1;
	mul.wide.s32 	%rd5, %r4, 4;
	add.s64 	%rd6, %rd4, %rd5;
	ld.global.u32 	%r5, [%rd6];
	mov.u32 	%r6, _ZZ10reverse_1dPiS_E4temp;
	shl.b32 	%r7, %r1, 2;
	sub.s32 	%r8, %r6, %r7;
	st.shared.u32 	[%r8+1020], %r5;
	bar.sync 	0;
	add.s32 	%r9, %r6, %r7;
	ld.shared.u32 	%r10, [%r9];
	mov.u32 	%r11, %nctaid.x;
	not.b32 	%r12, %r2;
	add.s32 	%r13, %r11, %r12;
	shl.b32 	%r14, %r13, 8;
	add.s32 	%r15, %r14, %r1;
	mul.wide.u32 	%rd7, %r15, 4;
	add.s64 	%rd8, %rd3, %rd7;
	st.global.u32 	[%rd8], %r10;
	ret;

}
	// .globl	_Z17reverse_1DrectionPiS_
.visible .entry _Z17reverse_1DrectionPiS_(
	.param .u64 .ptr .align 1 _Z17reverse_1DrectionPiS__param_0,
	.param .u64 .ptr .align 1 _Z17reverse_1DrectionPiS__param_1
)
{
	.reg .b32 	%r<7>;
	.reg .b64 	%rd<9>;

	ld.param.u64 	%rd1, [_Z17reverse_1DrectionPiS__param_0];
	ld.param.u64 	%rd2, [_Z17reverse_1DrectionPiS__param_1];
	cvta.to.global.u64 	%rd3, %rd2;
	cvta.to.global.u64 	%rd4, %rd1;
	mov.u32 	%r1, %tid.x;
	mov.u32 	%r2, %ctaid.x;
	mov.u32 	%r3, %ntid.x;
	mad.lo.s32 	%r4, %r2, %r3, %r1;
	mul.wide.s32 	%rd5, %r4, 4;
	add.s64 	%rd6, %rd4, %rd5;
	ld.global.u32 	%r5, [%rd6];
	sub.s32 	%r6, 409599, %r4;
	mul.wide.s32 	%rd7, %r6, 4;
	add.s64 	%rd8, %rd3, %rd7;
	st.global.u32 	[%rd8], %r5;
	ret;

}


// ===== COMPILED SASS (sm_100) =====

	.target	sm_100

	.elftype	@"ET_EXEC"


//--------------------- .note.nv.tkinfo           --------------------------
	.section	.note.nv.tkinfo,"",@"SHT_NOTE"
	.sectionflags	@"SHF_NOTE_NV_TKINFO"
	.tkinfo
        /*0018*/ 	.word	0x00000002
        /*0030*/ 	.string	""
        /*0030*/ 	.string	"ptxas"
        /*0030*/ 	.string	"Cuda compilation tools, release 13.0, V13.0.88"
        /*0030*/ 	.string	"Build cuda_13.0.r13.0/compiler.36424714_0"
        /*0030*/ 	.string	"-arch sm_100 -m 64 "



//--------------------- .note.nv.cuinfo           --------------------------
	.section	.note.nv.cuinfo,"",@"SHT_NOTE"
	.sectionflags	@"SHF_NOTE_NV_CUINFO"
        /*0018*/ 	.short	0x0002
        /*001a*/ 	.short	0x0064
        /*001c*/ 	.short	0x0082
	.zero		2


//--------------------- .nv.info                  --------------------------
	.section	.nv.info,"",@"SHT_CUDA_INFO"
	.align	4


	//----- nvinfo : EIATTR_REGCOUNT
	.align		4
        /*0000*/ 	.byte	0x04, 0x2f
        /*0002*/ 	.short	(.L_1 - .L_0)
	.align		4
.L_0:
        /*0004*/ 	.word	index@(_Z10reverse_1dPiS_)
        /*0008*/ 	.word	0x0000000e


	//----- nvinfo : EIATTR_FRAME_SIZE
	.align		4
.L_1:
        /*000c*/ 	.byte	0x04, 0x11
        /*000e*/ 	.short	(.L_3 - .L_2)
	.align		4
.L_2:
        /*0010*/ 	.word	index@(_Z10reverse_1dPiS_)
        /*0014*/ 	.word	0x00000000


	//----- nvinfo : EIATTR_REGCOUNT
	.align		4
.L_3:
        /*0018*/ 	.byte	0x04, 0x2f
        /*001a*/ 	.short	(.L_5 - .L_4)
	.align		4
.L_4:
        /*001c*/ 	.word	index@(_Z17reverse_1DrectionPiS_)
        /*0020*/ 	.word	0x0000000a


	//----- nvinfo : EIATTR_FRAME_SIZE
	.align		4
.L_5:
        /*0024*/ 	.byte	0x04, 0x11
        /*0026*/ 	.short	(.L_7 - .L_6)
	.align		4
.L_6:
        /*0028*/ 	.word	index@(_Z17reverse_1DrectionPiS_)
        /*002c*/ 	.word	0x00000000


	//----- nvinfo : EIATTR_MIN_STACK_SIZE
	.align		4
.L_7:
        /*0030*/ 	.byte	0x04, 0x12
        /*0032*/ 	.short	(.L_9 - .L_8)
	.align		4
.L_8:
        /*0034*/ 	.word	index@(_Z17reverse_1DrectionPiS_)
        /*0038*/ 	.word	0x00000000


	//----- nvinfo : EIATTR_MIN_STACK_SIZE
	.align		4
.L_9:
        /*003c*/ 	.byte	0x04, 0x12
        /*003e*/ 	.short	(.L_11 - .L_10)
	.align		4
.L_10:
        /*0040*/ 	.word	index@(_Z10reverse_1dPiS_)
        /*0044*/ 	.word	0x00000000
.L_11:


//--------------------- .nv.compat                --------------------------
	.section	.nv.compat,"",@"SHT_CUDA_COMPAT_INFO"
	.align	4
        /*0000*/ 	.byte	0x02, 0x09, 0x00, 0x00, 0x02, 0x02, 0x01, 0x00, 0x02, 0x05, 0x05, 0x00, 0x03, 0x07, 0x01, 0x01
        /*0010*/ 	.byte	0x02, 0x03, 0x00, 0x00, 0x02, 0x06, 0x01, 0x00, 0x04, 0x0b, 0x08, 0x00, 0x09, 0x00, 0x00, 0x00
        /*0020*/ 	.byte	0x00, 0x00, 0x00, 0x00


//--------------------- .nv.info._Z17reverse_1DrectionPiS_ --------------------------
	.section	.nv.info._Z17reverse_1DrectionPiS_,"",@"SHT_CUDA_INFO"
	.sectionflags	@""
	.align	4


	//----- nvinfo : EIATTR_CUDA_API_VERSION
	.align		4
        /*0000*/ 	.byte	0x04, 0x37
        /*0002*/ 	.short	(.L_13 - .L_12)
.L_12:
        /*0004*/ 	.word	0x00000082


	//----- nvinfo : EIATTR_KPARAM_INFO
	.align		4
.L_13:
        /*0008*/ 	.byte	0x04, 0x17
        /*000a*/ 	.short	(.L_15 - .L_14)
.L_14:
        /*000c*/ 	.word	0x00000000
        /*0010*/ 	.short	0x0001
        /*0012*/ 	.short	0x0008
        /*0014*/ 	.byte	0x00, 0xf5, 0x21, 0x00


	//----- nvinfo : EIATTR_KPARAM_INFO
	.align		4
.L_15:
        /*0018*/ 	.byte	0x04, 0x17
        /*001a*/ 	.short	(.L_17 - .L_16)
.L_16:
        /*001c*/ 	.word	0x00000000
        /*0020*/ 	.short	0x0000
        /*0022*/ 	.short	0x0000
        /*0024*/ 	.byte	0x00, 0xf5, 0x21, 0x00


	//----- nvinfo : EIATTR_SPARSE_MMA_MASK
	.align		4
.L_17:
        /*0028*/ 	.byte	0x03, 0x50
        /*002a*/ 	.short	0x0000


	//----- nvinfo : EIATTR_MAXREG_COUNT
	.align		4
        /*002c*/ 	.byte	0x03, 0x1b
        /*002e*/ 	.short	0x00ff


	//----- nvinfo : EIATTR_MERCURY_ISA_VERSION
	.align		4
        /*0030*/ 	.byte	0x03, 0x5f
        /*0032*/ 	.short	0x0101


	//----- nvinfo : EIATTR_VRC_CTA_INIT_COUNT
	.align		4
        /*0034*/ 	.byte	0x02, 0x4a
	.zero		1
	.zero		1


	//----- nvinfo : EIATTR_EXIT_INSTR_OFFSETS
	.align		4
        /*0038*/ 	.byte	0x04, 0x1c
        /*003a*/ 	.short	(.L_19 - .L_18)


	//   ....[0]....
.L_18:
        /*003c*/ 	.word	0x000000d0


	//----- nvinfo : EIATTR_CBANK_PARAM_SIZE
	.align		4
.L_19:
        /*0040*/ 	.byte	0x03, 0x19
        /*0042*/ 	.short	0x0010


	//----- nvinfo : EIATTR_PARAM_CBANK
	.align		4
        /*0044*/ 	.byte	0x04, 0x0a
        /*0046*/ 	.short	(.L_21 - .L_20)
	.align		4
.L_20:
        /*0048*/ 	.word	index@(.nv.constant0._Z17reverse_1DrectionPiS_)
        /*004c*/ 	.short	0x0380
        /*004e*/ 	.short	0x0010


	//----- nvinfo : EIATTR_SW_WAR
	.align		4
.L_21:
        /*0050*/ 	.byte	0x04, 0x36
        /*0052*/ 	.short	(.L_23 - .L_22)
.L_22:
        /*0054*/ 	.word	0x00000008
.L_23:


//--------------------- .nv.info._Z10reverse_1dPiS_ --------------------------
	.section	.nv.info._Z10reverse_1dPiS_,"",@"SHT_CUDA_INFO"
	.sectionflags	@""
	.align	4


	//----- nvinfo : EIATTR_CUDA_API_VERSION
	.align		4
        /*0000*/ 	.byte	0x04, 0x37
        /*0002*/ 	.short	(.L_25 - .L_24)
.L_24:
        /*0004*/ 	.word	0x00000082


	//----- nvinfo : EIATTR_KPARAM_INFO
	.align		4
.L_25:
        /*0008*/ 	.byte	0x04, 0x17
        /*000a*/ 	.short	(.L_27 - .L_26)
.L_26:
        /*000c*/ 	.word	0x00000000
        /*0010*/ 	.short	0x0001
        /*0012*/ 	.short	0x0008
        /*0014*/ 	.byte	0x00, 0xf5, 0x21, 0x00


	//----- nvinfo : EIATTR_KPARAM_INFO
	.align		4
.L_27:
        /*0018*/ 	.byte	0x04, 0x17
        /*001a*/ 	.short	(.L_29 - .L_28)
.L_28:
        /*001c*/ 	.word	0x00000000
        /*0020*/ 	.short	0x0000
        /*0022*/ 	.short	0x0000
        /*0024*/ 	.byte	0x00, 0xf5, 0x21, 0x00


	//----- nvinfo : EIATTR_SPARSE_MMA_MASK
	.align		4
.L_29:
        /*0028*/ 	.byte	0x03, 0x50
        /*002a*/ 	.short	0x0000


	//----- nvinfo : EIATTR_MAXREG_COUNT
	.align		4
        /*002c*/ 	.byte	0x03, 0x1b
        /*002e*/ 	.short	0x00ff


	//----- nvinfo : EIATTR_NUM_BARRIERS
	.align		4
        /*0030*/ 	.byte	0x02, 0x4c
        /*0032*/ 	.byte	0x01
	.zero		1


	//----- nvinfo : EIATTR_MERCURY_ISA_VERSION
	.align		4
        /*0034*/ 	.byte	0x03, 0x5f
        /*0036*/ 	.short	0x0101


	//----- nvinfo : EIATTR_VRC_CTA_INIT_COUNT
	.align		4
        /*0038*/ 	.byte	0x02, 0x4a
	.zero		1
	.zero		1


	//----- nvinfo : EIATTR_EXIT_INSTR_OFFSETS
	.align		4
        /*003c*/ 	.byte	0x04, 0x1c
        /*003e*/ 	.short	(.L_31 - .L_30)


	//   ....[0]....
.L_30:
        /*0040*/ 	.word	0x00000180


	//----- nvinfo : EIATTR_CBANK_PARAM_SIZE
	.align		4
.L_31:
        /*0044*/ 	.byte	0x03, 0x19
        /*0046*/ 	.short	0x0010


	//----- nvinfo : EIATTR_PARAM_CBANK
	.align		4
        /*0048*/ 	.byte	0x04, 0x0a
        /*004a*/ 	.short	(.L_33 - .L_32)
	.align		4
.L_32:
        /*004c*/ 	.word	index@(.nv.constant0._Z10reverse_1dPiS_)
        /*0050*/ 	.short	0x0380
        /*0052*/ 	.short	0x0010


	//----- nvinfo : EIATTR_SW_WAR
	.align		4
.L_33:
        /*0054*/ 	.byte	0x04, 0x36
        /*0056*/ 	.short	(.L_35 - .L_34)
.L_34:
        /*0058*/ 	.word	0x00000008
.L_35:


//--------------------- .nv.callgraph             --------------------------
	.section	.nv.callgraph,"",@"SHT_CUDA_CALLGRAPH"
	.align	4
	.sectionentsize	8
	.align		4
        /*0000*/ 	.word	0x00000000
	.align		4
        /*0004*/ 	.word	0xffffffff
	.align		4
        /*0008*/ 	.word	0x00000000
	.align		4
        /*000c*/ 	.word	0xfffffffe
	.align		4
        /*0010*/ 	.word	0x00000000
	.align		4
        /*0014*/ 	.word	0xfffffffd
	.align		4
        /*0018*/ 	.word	0x00000000
	.align		4
        /*001c*/ 	.word	0xfffffffc


//--------------------- .text._Z17reverse_1DrectionPiS_ --------------------------
	.section	.text._Z17reverse_1DrectionPiS_,"ax",@progbits
	.align	128
        .global         _Z17reverse_1DrectionPiS_
        .type           _Z17reverse_1DrectionPiS_,@function
        .size           _Z17reverse_1DrectionPiS_,(.L_x_2 - _Z17reverse_1DrectionPiS_)
        .other          _Z17reverse_1DrectionPiS_,@"STO_CUDA_ENTRY STV_DEFAULT"
_Z17reverse_1DrectionPiS_:
.text._Z17reverse_1DrectionPiS_:
[----:B------:R-:W-:Y:S01]  /*0000*/  LDC R1, c[0x0][0x37c] ;  /* 0x0000df00ff017b82 */ /* 0x000fe20000000800 */
[----:B------:R-:W0:Y:S07]  /*0010*/  S2R R7, SR_TID.X ;  /* 0x0000000000077919 */ /* 0x000e2e0000002100 */
[----:B------:R-:W0:Y:S01]  /*0020*/  S2UR UR6, SR_CTAID.X ;  /* 0x00000000000679c3 */ /* 0x000e220000002500 */
[----:B------:R-:W1:Y:S07]  /*0030*/  LDCU.64 UR4, c[0x0][0x358] ;  /* 0x00006b00ff0477ac */ /* 0x000e6e0008000a00 */
[----:B------:R-:W0:Y:S08]  /*0040*/  LDC R0, c[0x0][0x360] ;  /* 0x0000d800ff007b82 */ /* 0x000e300000000800 */
[----:B------:R-:W2:Y:S08]  /*0050*/  LDC.64 R2, c[0x0][0x380] ;  /* 0x0000e000ff027b82 */ /* 0x000eb00000000a00 */
[----:B------:R-:W3:Y:S01]  /*0060*/  LDC.64 R4, c[0x0][0x388] ;  /* 0x0000e200ff047b82 */ /* 0x000ee20000000a00 */
[----:B0-----:R-:W-:-:S04]  /*0070*/  IMAD R7, R0, UR6, R7 ;  /* 0x0000000600077c24 */ /* 0x001fc8000f8e0207 */
[----:B--2---:R-:W-:-:S06]  /*0080*/  IMAD.WIDE R2, R7, 0x4, R2 ;  /* 0x0000000407027825 */ /* 0x004fcc00078e0202 */
[----:B-1----:R-:W2:Y:S01]  /*0090*/  LDG.E R3, desc[UR4][R2.64] ;  /* 0x0000000402037981 */ /* 0x002ea2000c1e1900 */
[----:B------:R-:W-:-:S05]  /*00a0*/  IADD3 R7, PT, PT, -R7, 0x63fff, RZ ;  /* 0x00063fff07077810 */ /* 0x000fca0007ffe1ff */
[----:B---3--:R-:W-:-:S05]  /*00b0*/  IMAD.WIDE R4, R7, 0x4, R4 ;  /* 0x0000000407047825 */ /* 0x008fca00078e0204 */
[----:B--2---:R-:W-:Y:S01]  /*00c0*/  STG.E desc[UR4][R4.64], R3 ;  /* 0x0000000304007986 */ /* 0x004fe2000c101904 */
[----:B------:R-:W-:Y:S05]  /*00d0*/  EXIT ;  /* 0x000000000000794d */ /* 0x000fea0003800000 */
.L_x_0:
[----:B------:R-:W-:-:S00]  /*00e0*/  BRA `(.L_x_0) ;  /* 0xfffffffc00fc7947 */ /* 0x000fc0000383ffff */
[----:B------:R-:W-:-:S00]  /*00f0*/  NOP ;  /* 0x0000000000007918 */ /* 0x000fc00000000000 */
        /* <DEDUP_REMOVED lines=8> */
.L_x_2:


//--------------------- .text._Z10reverse_1dPiS_  --------------------------
	.section	.text._Z10reverse_1dPiS_,"ax",@progbits
	.align	128
        .global         _Z10reverse_1dPiS_
        .type           _Z10reverse_1dPiS_,@function
        .size           _Z10reverse_1dPiS_,(.L_x_3 - _Z10reverse_1dPiS_)
        .other          _Z10reverse_1dPiS_,@"STO_CUDA_ENTRY STV_DEFAULT"
_Z10reverse_1dPiS_:
.text._Z10reverse_1dPiS_:
[----:B------:R-:W-:Y:S01]  /*0000*/  LDC R1, c[0x0][0x37c] ;  /* 0x0000df00ff017b82 */ /* 0x000fe20000000800 */
[----:B------:R-:W0:Y:S07]  /*0010*/  S2R R11, SR_TID.X ;  /* 0x00000000000b7919 */ /* 0x000e2e0000002100 */
[----:B------:R-:W0:Y:S01]  /*0020*/  S2UR UR6, SR_CTAID.X ;  /* 0x00000000000679c3 */ /* 0x000e220000002500 */
[----:B------:R-:W1:Y:S07]  /*0030*/  LDCU.64 UR4, c[0x0][0x358] ;  /* 0x00006b00ff0477ac */ /* 0x000e6e0008000a00 */
[----:B------:R-:W0:Y:S08]  /*0040*/  LDC R0, c[0x0][0x360] ;  /* 0x0000d800ff007b82 */ /* 0x000e300000000800 */
[----:B------:R-:W2:Y:S01]  /*0050*/  LDC.64 R2, c[0x0][0x380] ;  /* 0x0000e000ff027b82 */ /* 0x000ea20000000a00 */
[----:B0-----:R-:W-:-:S04]  /*0060*/  IMAD R5, R0, UR6, R11 ;  /* 0x0000000600057c24 */ /* 0x001fc8000f8e020b */
[----:B--2---:R-:W-:-:S05]  /*0070*/  IMAD.WIDE R2, R5, 0x4, R2 ;  /* 0x0000000405027825 */ /* 0x004fca00078e0202 */
[----:B-1----:R0:W2:Y:S01]  /*0080*/  LDG.E R0, desc[UR4][R2.64] ;  /* 0x0000000402007981 */ /* 0x0020a2000c1e1900 */
[----:B------:R-:W-:Y:S01]  /*0090*/  MOV R4, 0x400 ;  /* 0x0000040000047802 */ /* 0x000fe20000000f00 */
[----:B------:R-:W1:Y:S01]  /*00a0*/  LDCU UR7, c[0x0][0x370] ;  /* 0x00006e00ff0777ac */ /* 0x000e620008000800 */
[----:B------:R-:W3:Y:S01]  /*00b0*/  S2R R5, SR_CgaCtaId ;  /* 0x0000000000057919 */ /* 0x000ee20000008800 */
[----:B0-----:R-:W-:-:S04]  /*00c0*/  LOP3.LUT R2, RZ, UR6, RZ, 0x33, !PT ;  /* 0x00000006ff027c12 */ /* 0x001fc8000f8e33ff */
[----:B-1----:R-:W-:-:S04]  /*00d0*/  IADD3 R2, PT, PT, R2, UR7, RZ ;  /* 0x0000000702027c10 */ /* 0x002fc8000fffe0ff */
[----:B------:R-:W-:Y:S02]  /*00e0*/  LEA R3, R2, R11, 0x8 ;  /* 0x0000000b02037211 */ /* 0x000fe400078e40ff */
[----:B---3--:R-:W-:-:S04]  /*00f0*/  LEA R4, R5, R4, 0x18 ;  /* 0x0000000405047211 */ /* 0x008fc800078ec0ff */
[C---:B------:R-:W-:Y:S01]  /*0100*/  LEA R6, R11.reuse, R4, 0x2 ;  /* 0x000000040b067211 */ /* 0x040fe200078e10ff */
[----:B------:R-:W-:Y:S02]  /*0110*/  IMAD R7, R11, -0x4, R4 ;  /* 0xfffffffc0b077824 */ /* 0x000fe400078e0204 */
[----:B------:R-:W0:Y:S02]  /*0120*/  LDC.64 R4, c[0x0][0x388] ;  /* 0x0000e200ff047b82 */ /* 0x000e240000000a00 */
[----:B0-----:R-:W-:Y:S01]  /*0130*/  IMAD.WIDE.U32 R2, R3, 0x4, R4 ;  /* 0x0000000403027825 */ /* 0x001fe200078e0004 */
[----:B--2---:R-:W-:Y:S05]  /*0140*/  STS [R7+0x3fc], R0 ;  /* 0x0003fc0007007388 */ /* 0x004fea0000000800 */
[----:B------:R-:W-:Y:S06]  /*0150*/  BAR.SYNC.DEFER_BLOCKING 0x0 ;  /* 0x0000000000007b1d */ /* 0x000fec0000010000 */
[----:B------:R-:W0:Y:S04]  /*0160*/  LDS R9, [R6] ;  /* 0x0000000006097984 */ /* 0x000e280000000800 */
[----:B0-----:R-:W-:Y:S01]  /*0170*/  STG.E desc[UR4][R2.64], R9 ;  /* 0x0000000902007986 */ /* 0x001fe2000c101904 */
[----:B------:R-:W-:Y:S05]  /*0180*/  EXIT ;  /* 0x000000000000794d */ /* 0x000fea0003800000 */
.L_x_1:
        /* <DEDUP_REMOVED lines=15> */
.L_x_3:


//--------------------- .nv.shared.reserved.0     --------------------------
	.section	.nv.shared.reserved.0,"aw",@nobits
	.weak		__nv_reservedSMEM_offset_0_alias
	.size		__nv_reservedSMEM_offset_0_alias, 0, 64
	.other		__nv_reservedSMEM_offset_0_alias,@"STO_CUDA_RESERVED_SHARED STV_DEFAULT"
__nv_reservedSMEM_offset_0_alias:
	.zero		0
	.zero		64


//--------------------- .nv.shared._Z10reverse_1dPiS_ --------------------------
	.section	.nv.shared._Z10reverse_1dPiS_,"aw",@nobits
	.sectionflags	@""
	.align	4
.nv.shared._Z10reverse_1dPiS_:
	.zero		2048


//--------------------- .nv.constant0._Z17reverse_1DrectionPiS_ --------------------------
	.section	.nv.constant0._Z17reverse_1DrectionPiS_,"a",@progbits
	.sectionflags	@""
	.align	4
.nv.constant0._Z17reverse_1DrectionPiS_:
	.zero		912


//--------------------- .nv.constant0._Z10reverse_1dPiS_ --------------------------
	.section	.nv.constant0._Z10reverse_1dPiS_,"a",@progbits
	.sectionflags	@""
	.align	4
.nv.constant0._Z10reverse_1dPiS_:
	.zero		912


//--------------------- SYMBOLS --------------------------

	.type		.nv.reservedSmem.offset0,@object
	.size		.nv.reservedSmem.offset0,0x4
	.type		.nv.reservedSmem.cap,@object
	.size		.nv.reservedSmem.cap,0x4
